//
// Generated by NVIDIA NVVM Compiler
//
// Compiler Build ID: CL-36424714
// Cuda compilation tools, release 13.0, V13.0.88
// Based on NVVM 20.0.0
//

.version 9.0
.target sm_100
.address_size 64

	// .globl	_Z12mandelKernelffffPii

.visible .entry _Z12mandelKernelffffPii(
	.param .f32 _Z12mandelKernelffffPii_param_0,
	.param .f32 _Z12mandelKernelffffPii_param_1,
	.param .f32 _Z12mandelKernelffffPii_param_2,
	.param .f32 _Z12mandelKernelffffPii_param_3,
	.param .u64 .ptr .align 1 _Z12mandelKernelffffPii_param_4,
	.param .u32 _Z12mandelKernelffffPii_param_5
)
{
	.reg .pred 	%p<7>;
	.reg .b32 	%r<19>;
	.reg .b32 	%f<27>;
	.reg .b64 	%rd<5>;

	ld.param.f32 	%f13, [_Z12mandelKernelffffPii_param_0];
	ld.param.f32 	%f14, [_Z12mandelKernelffffPii_param_1];
	ld.param.f32 	%f15, [_Z12mandelKernelffffPii_param_2];
	ld.param.f32 	%f16, [_Z12mandelKernelffffPii_param_3];
	ld.param.u64 	%rd1, [_Z12mandelKernelffffPii_param_4];
	ld.param.u32 	%r5, [_Z12mandelKernelffffPii_param_5];
	mov.u32 	%r7, %ctaid.x;
	shl.b32 	%r8, %r7, 5;
	mov.u32 	%r9, %tid.x;
	add.s32 	%r1, %r8, %r9;
	mul.hi.s32 	%r10, %r1, 1374389535;
	shr.u32 	%r11, %r10, 31;
	shr.s32 	%r12, %r10, 9;
	add.s32 	%r13, %r12, %r11;
	mul.lo.s32 	%r14, %r13, 1600;
	sub.s32 	%r15, %r1, %r14;
	cvt.rn.f32.s32 	%f17, %r15;
	fma.rn.f32 	%f1, %f15, %f17, %f13;
	cvt.rn.f32.s32 	%f18, %r13;
	fma.rn.f32 	%f2, %f16, %f18, %f14;
	mul.f32 	%f24, %f1, %f1;
	mul.f32 	%f23, %f2, %f2;
	add.f32 	%f19, %f24, %f23;
	setp.gtu.f32 	%p1, %f19, 0f40800000;
	setp.lt.s32 	%p2, %r5, 1;
	mov.b32 	%r18, 0;
	or.pred  	%p3, %p1, %p2;
	@%p3 bra 	$L__BB0_3;
	mov.b32 	%r18, 0;
	mov.f32 	%f25, %f2;
	mov.f32 	%f26, %f1;
$L__BB0_2:
	add.f32 	%f20, %f26, %f26;
	fma.rn.f32 	%f25, %f20, %f25, %f2;
	sub.f32 	%f21, %f24, %f23;
	add.f32 	%f26, %f1, %f21;
	mul.f32 	%f24, %f26, %f26;
	mul.f32 	%f23, %f25, %f25;
	add.s32 	%r18, %r18, 1;
	add.f32 	%f22, %f24, %f23;
	setp.le.f32 	%p4, %f22, 0f40800000;
	setp.lt.s32 	%p5, %r18, %r5;
	and.pred  	%p6, %p4, %p5;
	@%p6 bra 	$L__BB0_2;
$L__BB0_3:
	cvta.to.global.u64 	%rd2, %rd1;
	mul.wide.s32 	%rd3, %r1, 4;
	add.s64 	%rd4, %rd2, %rd3;
	st.global.u32 	[%rd4], %r18;
	ret;

}


// ===== COMPILED SASS (sm_100) =====

	.target	sm_100

	.elftype	@"ET_EXEC"


//--------------------- .note.nv.tkinfo           --------------------------
	.section	.note.nv.tkinfo,"",@"SHT_NOTE"
	.sectionflags	@"SHF_NOTE_NV_TKINFO"
	.tkinfo
        /*0018*/ 	.word	0x00000002
        /*0030*/ 	.string	""
        /*0030*/ 	.string	"ptxas"
        /*0030*/ 	.string	"Cuda compilation tools, release 13.0, V13.0.88"
        /*0030*/ 	.string	"Build cuda_13.0.r13.0/compiler.36424714_0"
        /*0030*/ 	.string	"-arch sm_100 -m 64 "



//--------------------- .note.nv.cuinfo           --------------------------
	.section	.note.nv.cuinfo,"",@"SHT_NOTE"
	.sectionflags	@"SHF_NOTE_NV_CUINFO"
        /*0018*/ 	.short	0x0002
        /*001a*/ 	.short	0x0064
        /*001c*/ 	.short	0x0082
	.zero		2


//--------------------- .nv.info                  --------------------------
	.section	.nv.info,"",@"SHT_CUDA_INFO"
	.align	4


	//----- nvinfo : EIATTR_REGCOUNT
	.align		4
        /*0000*/ 	.byte	0x04, 0x2f
        /*0002*/ 	.short	(.L_1 - .L_0)
	.align		4
.L_0:
        /*0004*/ 	.word	index@(_Z12mandelKernelffffPii)
        /*0008*/ 	.word	0x0000000f


	//----- nvinfo : EIATTR_FRAME_SIZE
	.align		4
.L_1:
        /*000c*/ 	.byte	0x04, 0x11
        /*000e*/ 	.short	(.L_3 - .L_2)
	.align		4
.L_2:
        /*0010*/ 	.word	index@(_Z12mandelKernelffffPii)
        /*0014*/ 	.word	0x00000000


	//----- nvinfo : EIATTR_MIN_STACK_SIZE
	.align		4
.L_3:
        /*0018*/ 	.byte	0x04, 0x12
        /*001a*/ 	.short	(.L_5 - .L_4)
	.align		4
.L_4:
        /*001c*/ 	.word	index@(_Z12mandelKernelffffPii)
        /*0020*/ 	.word	0x00000000
.L_5:


//--------------------- .nv.compat                --------------------------
	.section	.nv.compat,"",@"SHT_CUDA_COMPAT_INFO"
	.align	4
        /*0000*/ 	.byte	0x02, 0x09, 0x00, 0x00, 0x02, 0x02, 0x01, 0x00, 0x02, 0x05, 0x05, 0x00, 0x03, 0x07, 0x01, 0x01
        /*0010*/ 	.byte	0x02, 0x03, 0x00, 0x00, 0x02, 0x06, 0x01, 0x00, 0x04, 0x0b, 0x08, 0x00, 0x01, 0x00, 0x00, 0x00
        /*0020*/ 	.byte	0x00, 0x00, 0x00, 0x00


//--------------------- .nv.info._Z12mandelKernelffffPii --------------------------
	.section	.nv.info._Z12mandelKernelffffPii,"",@"SHT_CUDA_INFO"
	.sectionflags	@""
	.align	4


	//----- nvinfo : EIATTR_CUDA_API_VERSION
	.align		4
        /*0000*/ 	.byte	0x04, 0x37
        /*0002*/ 	.short	(.L_7 - .L_6)
.L_6:
        /*0004*/ 	.word	0x00000082


	//----- nvinfo : EIATTR_KPARAM_INFO
	.align		4
.L_7:
        /*0008*/ 	.byte	0x04, 0x17
        /*000a*/ 	.short	(.L_9 - .L_8)
.L_8:
        /*000c*/ 	.word	0x00000000
        /*0010*/ 	.short	0x0005
        /*0012*/ 	.short	0x0018
        /*0014*/ 	.byte	0x00, 0xf0, 0x11, 0x00


	//----- nvinfo : EIATTR_KPARAM_INFO
	.align		4
.L_9:
        /*0018*/ 	.byte	0x04, 0x17
        /*001a*/ 	.short	(.L_11 - .L_10)
.L_10:
        /*001c*/ 	.word	0x00000000
        /*0020*/ 	.short	0x0004
        /*0022*/ 	.short	0x0010
        /*0024*/ 	.byte	0x00, 0xf5, 0x21, 0x00


	//----- nvinfo : EIATTR_KPARAM_INFO
	.align		4
.L_11:
        /*0028*/ 	.byte	0x04, 0x17
        /*002a*/ 	.short	(.L_13 - .L_12)
.L_12:
        /*002c*/ 	.word	0x00000000
        /*0030*/ 	.short	0x0003
        /*0032*/ 	.short	0x000c
        /*0034*/ 	.byte	0x00, 0xf0, 0x11, 0x00


	//----- nvinfo : EIATTR_KPARAM_INFO
	.align		4
.L_13:
        /*0038*/ 	.byte	0x04, 0x17
        /*003a*/ 	.short	(.L_15 - .L_14)
.L_14:
        /*003c*/ 	.word	0x00000000
        /*0040*/ 	.short	0x0002
        /*0042*/ 	.short	0x0008
        /*0044*/ 	.byte	0x00, 0xf0, 0x11, 0x00


	//----- nvinfo : EIATTR_KPARAM_INFO
	.align		4
.L_15:
        /*0048*/ 	.byte	0x04, 0x17
        /*004a*/ 	.short	(.L_17 - .L_16)
.L_16:
        /*004c*/ 	.word	0x00000000
        /*0050*/ 	.short	0x0001
        /*0052*/ 	.short	0x0004
        /*0054*/ 	.byte	0x00, 0xf0, 0x11, 0x00


	//----- nvinfo : EIATTR_KPARAM_INFO
	.align		4
.L_17:
        /*0058*/ 	.byte	0x04, 0x17
        /*005a*/ 	.short	(.L_19 - .L_18)
.L_18:
        /*005c*/ 	.word	0x00000000
        /*0060*/ 	.short	0x0000
        /*0062*/ 	.short	0x0000
        /*0064*/ 	.byte	0x00, 0xf0, 0x11, 0x00


	//----- nvinfo : EIATTR_SPARSE_MMA_MASK
	.align		4
.L_19:
        /*0068*/ 	.byte	0x03, 0x50
        /*006a*/ 	.short	0x0000


	//----- nvinfo : EIATTR_MAXREG_COUNT
	.align		4
        /*006c*/ 	.byte	0x03, 0x1b
        /*006e*/ 	.short	0x00ff


	//----- nvinfo : EIATTR_MERCURY_ISA_VERSION
	.align		4
        /*0070*/ 	.byte	0x03, 0x5f
        /*0072*/ 	.short	0x0101


	//----- nvinfo : EIATTR_VRC_CTA_INIT_COUNT
	.align		4
        /*0074*/ 	.byte	0x02, 0x4a
	.zero		1
	.zero		1


	//----- nvinfo : EIATTR_EXIT_INSTR_OFFSETS
	.align		4
        /*0078*/ 	.byte	0x04, 0x1c
        /*007a*/ 	.short	(.L_21 - .L_20)


	//   ....[0]....
.L_20:
        /*007c*/ 	.word	0x000002a0


	//----- nvinfo : EIATTR_CRS_STACK_SIZE
	.align		4
.L_21:
        /*0080*/ 	.byte	0x04, 0x1e
        /*0082*/ 	.short	(.L_23 - .L_22)
.L_22:
        /*0084*/ 	.word	0x00000000


	//----- nvinfo : EIATTR_CBANK_PARAM_SIZE
	.align		4
.L_23:
        /*0088*/ 	.byte	0x03, 0x19
        /*008a*/ 	.short	0x001c


	//----- nvinfo : EIATTR_PARAM_CBANK
	.align		4
        /*008c*/ 	.byte	0x04, 0x0a
        /*008e*/ 	.short	(.L_25 - .L_24)
	.align		4
.L_24:
        /*0090*/ 	.word	index@(.nv.constant0._Z12mandelKernelffffPii)
        /*0094*/ 	.short	0x0380
        /*0096*/ 	.short	0x001c


	//----- nvinfo : EIATTR_SW_WAR
	.align		4
.L_25:
        /*0098*/ 	.byte	0x04, 0x36
        /*009a*/ 	.short	(.L_27 - .L_26)
.L_26:
        /*009c*/ 	.word	0x00000008
.L_27:


//--------------------- .nv.callgraph             --------------------------
	.section	.nv.callgraph,"",@"SHT_CUDA_CALLGRAPH"
	.align	4
	.sectionentsize	8
	.align		4
        /*0000*/ 	.word	0x00000000
	.align		4
        /*0004*/ 	.word	0xffffffff
	.align		4
        /*0008*/ 	.word	0x00000000
	.align		4
        /*000c*/ 	.word	0xfffffffe
	.align		4
        /*0010*/ 	.word	0x00000000
	.align		4
        /*0014*/ 	.word	0xfffffffd
	.align		4
        /*0018*/ 	.word	0x00000000
	.align		4
        /*001c*/ 	.word	0xfffffffc


//--------------------- .text._Z12mandelKernelffffPii --------------------------
	.section	.text._Z12mandelKernelffffPii,"ax",@progbits
	.align	128
        .global         _Z12mandelKernelffffPii
        .type           _Z12mandelKernelffffPii,@function
        .size           _Z12mandelKernelffffPii,(.L_x_4 - _Z12mandelKernelffffPii)
        .other          _Z12mandelKernelffffPii,@"STO_CUDA_ENTRY STV_DEFAULT"
_Z12mandelKernelffffPii:
.text._Z12mandelKernelffffPii:
[----:B------:R-:W-:Y:S01]  /*0000*/  LDC R1, c[0x0][0x37c] ;  /* 0x0000df00ff017b82 */ /* 0x000fe20000000800 */
[----:B------:R-:W0:Y:S07]  /*0010*/  S2R R5, SR_CTAID.X ;  /* 0x0000000000057919 */ /* 0x000e2e0000002500 */
[----:B------:R-:W1:Y:S01]  /*0020*/  LDC.64 R10, c[0x0][0x380] ;  /* 0x0000e000ff0a7b82 */ /* 0x000e620000000a00 */
[----:B------:R-:W2:Y:S01]  /*0030*/  LDCU.64 UR4, c[0x0][0x358] ;  /* 0x00006b00ff0477ac */ /* 0x000ea20008000a00 */
[----:B------:R-:W-:Y:S01]  /*0040*/  BSSY.RECONVERGENT B0, `(.L_x_0) ;  /* 0x0000024000007945 */ /* 0x000fe20003800200 */
[----:B------:R-:W0:Y:S05]  /*0050*/  S2R R0, SR_TID.X ;  /* 0x0000000000007919 */ /* 0x000e2a0000002100 */
[----:B------:R-:W1:Y:S08]  /*0060*/  LDC.64 R8, c[0x0][0x388] ;  /* 0x0000e200ff087b82 */ /* 0x000e700000000a00 */
[----:B------:R-:W3:Y:S01]  /*0070*/  LDC R12, c[0x0][0x398] ;  /* 0x0000e600ff0c7b82 */ /* 0x000ee20000000800 */
[----:B0-----:R-:W-:-:S05]  /*0080*/  LEA R5, R5, R0, 0x5 ;  /* 0x0000000005057211 */ /* 0x001fca00078e28ff */
[----:B------:R-:W-:Y:S01]  /*0090*/  IMAD.HI R0, R5, 0x51eb851f, RZ ;  /* 0x51eb851f05007827 */ /* 0x000fe200078e02ff */
[----:B---3--:R-:W-:-:S04]  /*00a0*/  ISETP.GE.AND P0, PT, R12, 0x1, PT ;  /* 0x000000010c00780c */ /* 0x008fc80003f06270 */
[----:B------:R-:W-:-:S04]  /*00b0*/  SHF.R.U32.HI R3, RZ, 0x1f, R0 ;  /* 0x0000001fff037819 */ /* 0x000fc80000011600 */
[----:B------:R-:W-:-:S05]  /*00c0*/  LEA.HI.SX32 R0, R0, R3, 0x17 ;  /* 0x0000000300007211 */ /* 0x000fca00078fbaff */
[----:B------:R-:W-:Y:S01]  /*00d0*/  IMAD R2, R0, -0x640, R5 ;  /* 0xfffff9c000027824 */ /* 0x000fe200078e0205 */
[----:B------:R-:W-:-:S04]  /*00e0*/  I2FP.F32.S32 R0, R0 ;  /* 0x0000000000007245 */ /* 0x000fc80000201400 */
[----:B------:R-:W-:Y:S01]  /*00f0*/  I2FP.F32.S32 R7, R2 ;  /* 0x0000000200077245 */ /* 0x000fe20000201400 */
[----:B-1----:R-:W-:Y:S01]  /*0100*/  FFMA R0, R0, R9, R11 ;  /* 0x0000000900007223 */ /* 0x002fe2000000000b */
[----:B------:R-:W0:Y:S03]  /*0110*/  LDC.64 R2, c[0x0][0x390] ;  /* 0x0000e400ff027b82 */ /* 0x000e260000000a00 */
[----:B------:R-:W-:Y:S01]  /*0120*/  FFMA R7, R7, R8, R10 ;  /* 0x0000000807077223 */ /* 0x000fe2000000000a */
[----:B------:R-:W-:-:S03]  /*0130*/  FMUL R9, R0, R0 ;  /* 0x0000000000097220 */ /* 0x000fc60000400000 */
[----:B------:R-:W-:-:S04]  /*0140*/  FMUL R4, R7, R7 ;  /* 0x0000000707047220 */ /* 0x000fc80000400000 */
[----:B------:R-:W-:-:S05]  /*0150*/  FADD R6, R4, R9 ;  /* 0x0000000904067221 */ /* 0x000fca0000000000 */
[----:B------:R-:W-:Y:S01]  /*0160*/  FSETP.GTU.OR P0, PT, R6, 4, !P0 ;  /* 0x408000000600780b */ /* 0x000fe2000470c400 */
[----:B0-----:R-:W-:-:S04]  /*0170*/  IMAD.WIDE R2, R5, 0x4, R2 ;  /* 0x0000000405027825 */ /* 0x001fc800078e0202 */
[----:B------:R-:W-:-:S08]  /*0180*/  HFMA2 R5, -RZ, RZ, 0, 0 ;  /* 0x00000000ff057431 */ /* 0x000fd000000001ff */
[----:B--2---:R-:W-:Y:S05]  /*0190*/  @P0 BRA `(.L_x_1) ;  /* 0x0000000000380947 */ /* 0x004fea0003800000 */
[----:B------:R-:W-:Y:S02]  /*01a0*/  MOV R5, RZ ;  /* 0x000000ff00057202 */ /* 0x000fe40000000f00 */
[----:B------:R-:W-:Y:S02]  /*01b0*/  MOV R11, R0 ;  /* 0x00000000000b7202 */ /* 0x000fe40000000f00 */
[----:B------:R-:W-:-:S07]  /*01c0*/  MOV R6, R7 ;  /* 0x0000000700067202 */ /* 0x000fce0000000f00 */
.L_x_2:
[----:B------:R-:W-:Y:S01]  /*01d0*/  FADD R4, -R9, R4 ;  /* 0x0000000409047221 */ /* 0x000fe20000000100 */
[----:B------:R-:W-:Y:S01]  /*01e0*/  FADD R9, R6, R6 ;  /* 0x0000000606097221 */ /* 0x000fe20000000000 */
[----:B------:R-:W-:Y:S02]  /*01f0*/  IADD3 R5, PT, PT, R5, 0x1, RZ ;  /* 0x0000000105057810 */ /* 0x000fe40007ffe0ff */
[----:B------:R-:W-:Y:S01]  /*0200*/  FADD R6, R7, R4 ;  /* 0x0000000407067221 */ /* 0x000fe20000000000 */
[----:B------:R-:W-:Y:S01]  /*0210*/  FFMA R11, R9, R11, R0 ;  /* 0x0000000b090b7223 */ /* 0x000fe20000000000 */
[----:B------:R-:W-:Y:S02]  /*0220*/  ISETP.GE.AND P0, PT, R5, R12, PT ;  /* 0x0000000c0500720c */ /* 0x000fe40003f06270 */
[----:B------:R-:W-:Y:S01]  /*0230*/  FMUL R4, R6, R6 ;  /* 0x0000000606047220 */ /* 0x000fe20000400000 */
[----:B------:R-:W-:-:S04]  /*0240*/  FMUL R9, R11, R11 ;  /* 0x0000000b0b097220 */ /* 0x000fc80000400000 */
[----:B------:R-:W-:-:S05]  /*0250*/  FADD R8, R4, R9 ;  /* 0x0000000904087221 */ /* 0x000fca0000000000 */
[----:B------:R-:W-:-:S13]  /*0260*/  FSETP.LE.AND P1, PT, R8, 4, PT ;  /* 0x408000000800780b */ /* 0x000fda0003f23000 */
[----:B------:R-:W-:Y:S05]  /*0270*/  @!P0 BRA P1, `(.L_x_2) ;  /* 0xfffffffc00d48947 */ /* 0x000fea000083ffff */
.L_x_1:
[----:B------:R-:W-:Y:S05]  /*0280*/  BSYNC.RECONVERGENT B0 ;  /* 0x0000000000007941 */ /* 0x000fea0003800200 */
.L_x_0:
[----:B------:R-:W-:Y:S01]  /*0290*/  STG.E desc[UR4][R2.64], R5 ;  /* 0x0000000502007986 */ /* 0x000fe2000c101904 */
[----:B------:R-:W-:Y:S05]  /*02a0*/  EXIT ;  /* 0x000000000000794d */ /* 0x000fea0003800000 */
.L_x_3:
[----:B------:R-:W-:-:S00]  /*02b0*/  BRA `(.L_x_3) ;  /* 0xfffffffc00fc7947 */ /* 0x000fc0000383ffff */
[----:B------:R-:W-:-:S00]  /*02c0*/  NOP ;  /* 0x0000000000007918 */ /* 0x000fc00000000000 */
        /* <DEDUP_REMOVED lines=11> */
.L_x_4:


//--------------------- .nv.shared.reserved.0     --------------------------
	.section	.nv.shared.reserved.0,"aw",@nobits
	.weak		__nv_reservedSMEM_offset_0_alias
	.size		__nv_reservedSMEM_offset_0_alias, 0, 64
	.other		__nv_reservedSMEM_offset_0_alias,@"STO_CUDA_RESERVED_SHARED STV_DEFAULT"
__nv_reservedSMEM_offset_0_alias:
	.zero		0
	.zero		64


//--------------------- .nv.constant0._Z12mandelKernelffffPii --------------------------
	.section	.nv.constant0._Z12mandelKernelffffPii,"a",@progbits
	.sectionflags	@""
	.align	4
.nv.constant0._Z12mandelKernelffffPii:
	.zero		924


//--------------------- SYMBOLS --------------------------

	.type		.nv.reservedSmem.offset0,@object
	.size		.nv.reservedSmem.offset0,0x4
